//
// Generated by NVIDIA NVVM Compiler
//
// Compiler Build ID: CL-36424714
// Cuda compilation tools, release 13.0, V13.0.88
// Based on NVVM 20.0.0
//

.version 9.0
.target sm_100
.address_size 64

	// .globl	_Z19stencil5pointGlobalPfS_i
// _ZZ19stencil5pointSharedPfS_iE5sData has been demoted

.visible .entry _Z19stencil5pointGlobalPfS_i(
	.param .u64 .ptr .align 1 _Z19stencil5pointGlobalPfS_i_param_0,
	.param .u64 .ptr .align 1 _Z19stencil5pointGlobalPfS_i_param_1,
	.param .u32 _Z19stencil5pointGlobalPfS_i_param_2
)
{
	.reg .pred 	%p<2>;
	.reg .b32 	%r<18>;
	.reg .b32 	%f<11>;
	.reg .b64 	%rd<12>;

	ld.param.u64 	%rd1, [_Z19stencil5pointGlobalPfS_i_param_0];
	ld.param.u64 	%rd2, [_Z19stencil5pointGlobalPfS_i_param_1];
	ld.param.u32 	%r3, [_Z19stencil5pointGlobalPfS_i_param_2];
	mov.u32 	%r4, %ctaid.y;
	mov.u32 	%r5, %ntid.y;
	mov.u32 	%r6, %tid.y;
	mad.lo.s32 	%r7, %r4, %r5, %r6;
	add.s32 	%r1, %r7, 4;
	mov.u32 	%r8, %ctaid.x;
	mov.u32 	%r9, %ntid.x;
	mov.u32 	%r10, %tid.x;
	mad.lo.s32 	%r11, %r8, %r9, %r10;
	add.s32 	%r2, %r11, 4;
	add.s32 	%r12, %r3, -4;
	max.s32 	%r13, %r1, %r2;
	setp.ge.s32 	%p1, %r13, %r12;
	@%p1 bra 	$L__BB0_2;
	cvta.to.global.u64 	%rd3, %rd1;
	cvta.to.global.u64 	%rd4, %rd2;
	mul.lo.s32 	%r14, %r3, %r1;
	add.s32 	%r15, %r14, %r2;
	mul.wide.s32 	%rd5, %r15, 4;
	add.s64 	%rd6, %rd3, %rd5;
	ld.global.f32 	%f1, [%rd6];
	sub.s32 	%r16, %r14, %r3;
	add.s32 	%r17, %r16, %r2;
	mul.wide.s32 	%rd7, %r17, 4;
	add.s64 	%rd8, %rd3, %rd7;
	ld.global.f32 	%f2, [%rd8];
	mul.f32 	%f3, %f2, 0f3E000000;
	fma.rn.f32 	%f4, %f1, 0f3F000000, %f3;
	mul.wide.s32 	%rd9, %r3, 4;
	add.s64 	%rd10, %rd6, %rd9;
	ld.global.f32 	%f5, [%rd10];
	fma.rn.f32 	%f6, %f5, 0f3E000000, %f4;
	ld.global.f32 	%f7, [%rd6+-4];
	fma.rn.f32 	%f8, %f7, 0f3E000000, %f6;
	ld.global.f32 	%f9, [%rd6+4];
	fma.rn.f32 	%f10, %f9, 0f3E000000, %f8;
	add.s64 	%rd11, %rd4, %rd5;
	st.global.f32 	[%rd11], %f10;
$L__BB0_2:
	ret;

}
	// .globl	_Z19stencil5pointSharedPfS_i
.visible .entry _Z19stencil5pointSharedPfS_i(
	.param .u64 .ptr .align 1 _Z19stencil5pointSharedPfS_i_param_0,
	.param .u64 .ptr .align 1 _Z19stencil5pointSharedPfS_i_param_1,
	.param .u32 _Z19stencil5pointSharedPfS_i_param_2
)
{
	.reg .pred 	%p<14>;
	.reg .b32 	%r<29>;
	.reg .b32 	%f<16>;
	.reg .b64 	%rd<32>;
	// demoted variable
	.shared .align 4 .b8 _ZZ19stencil5pointSharedPfS_iE5sData[2304];
	ld.param.u64 	%rd3, [_Z19stencil5pointSharedPfS_i_param_0];
	ld.param.u64 	%rd2, [_Z19stencil5pointSharedPfS_i_param_1];
	ld.param.u32 	%r11, [_Z19stencil5pointSharedPfS_i_param_2];
	cvta.to.global.u64 	%rd1, %rd3;
	mov.u32 	%r12, %ctaid.x;
	mov.u32 	%r13, %ctaid.y;
	mov.u32 	%r1, %tid.x;
	mov.u32 	%r2, %tid.y;
	shl.b32 	%r14, %r13, 4;
	add.s32 	%r3, %r14, %r2;
	add.s32 	%r4, %r3, 4;
	shl.b32 	%r15, %r12, 4;
	add.s32 	%r16, %r15, %r1;
	add.s32 	%r6, %r16, 4;
	add.s32 	%r7, %r11, -4;
	max.s32 	%r17, %r4, %r6;
	setp.lt.s32 	%p1, %r17, %r7;
	setp.ge.s32 	%p2, %r17, %r7;
	mov.u32 	%r18, _ZZ19stencil5pointSharedPfS_iE5sData;
	mad.lo.s32 	%r19, %r2, 96, %r18;
	shl.b32 	%r20, %r1, 2;
	add.s32 	%r21, %r19, %r20;
	add.s32 	%r8, %r21, 384;
	@%p2 bra 	$L__BB1_2;
	mul.lo.s32 	%r22, %r11, %r4;
	cvt.s64.s32 	%rd4, %r22;
	cvt.u64.u32 	%rd5, %r16;
	add.s64 	%rd6, %rd4, %rd5;
	shl.b64 	%rd7, %rd6, 2;
	add.s64 	%rd8, %rd1, %rd7;
	ld.global.f32 	%f1, [%rd8+16];
	st.shared.f32 	[%r8+16], %f1;
$L__BB1_2:
	setp.gt.u32 	%p3, %r2, 3;
	@%p3 bra 	$L__BB1_7;
	setp.ge.s32 	%p4, %r6, %r7;
	@%p4 bra 	$L__BB1_5;
	mul.lo.s32 	%r23, %r11, %r3;
	cvt.s64.s32 	%rd9, %r23;
	cvt.u64.u32 	%rd10, %r16;
	add.s64 	%rd11, %rd9, %rd10;
	shl.b64 	%rd12, %rd11, 2;
	add.s64 	%rd13, %rd1, %rd12;
	ld.global.f32 	%f2, [%rd13+16];
	st.shared.f32 	[%r8+-368], %f2;
$L__BB1_5:
	setp.ge.s32 	%p5, %r6, %r7;
	add.s32 	%r9, %r3, 20;
	setp.ge.s32 	%p6, %r9, %r11;
	or.pred  	%p7, %p6, %p5;
	@%p7 bra 	$L__BB1_7;
	mul.lo.s32 	%r24, %r11, %r9;
	cvt.u64.u32 	%rd14, %r24;
	cvt.u64.u32 	%rd15, %r16;
	add.s64 	%rd16, %rd14, %rd15;
	shl.b64 	%rd17, %rd16, 2;
	add.s64 	%rd18, %rd1, %rd17;
	ld.global.f32 	%f3, [%rd18+16];
	st.shared.f32 	[%r8+1552], %f3;
$L__BB1_7:
	setp.gt.u32 	%p8, %r1, 3;
	@%p8 bra 	$L__BB1_12;
	setp.ge.s32 	%p9, %r4, %r7;
	@%p9 bra 	$L__BB1_10;
	mad.lo.s32 	%r25, %r11, %r4, %r16;
	mul.wide.s32 	%rd19, %r25, 4;
	add.s64 	%rd20, %rd1, %rd19;
	ld.global.f32 	%f4, [%rd20];
	st.shared.f32 	[%r8], %f4;
$L__BB1_10:
	setp.ge.s32 	%p10, %r4, %r7;
	add.s32 	%r26, %r16, 20;
	setp.ge.s32 	%p11, %r26, %r11;
	or.pred  	%p12, %p11, %p10;
	@%p12 bra 	$L__BB1_12;
	mul.lo.s32 	%r27, %r11, %r4;
	cvt.u64.u32 	%rd21, %r27;
	cvt.u64.u32 	%rd22, %r16;
	add.s64 	%rd23, %rd21, %rd22;
	shl.b64 	%rd24, %rd23, 2;
	add.s64 	%rd25, %rd1, %rd24;
	ld.global.f32 	%f5, [%rd25+80];
	st.shared.f32 	[%r8+80], %f5;
$L__BB1_12:
	bar.sync 	0;
	not.pred 	%p13, %p1;
	@%p13 bra 	$L__BB1_14;
	ld.shared.f32 	%f6, [%r8+16];
	ld.shared.f32 	%f7, [%r8+-80];
	mul.f32 	%f8, %f7, 0f3E000000;
	fma.rn.f32 	%f9, %f6, 0f3F000000, %f8;
	ld.shared.f32 	%f10, [%r8+112];
	fma.rn.f32 	%f11, %f10, 0f3E000000, %f9;
	ld.shared.f32 	%f12, [%r8+12];
	fma.rn.f32 	%f13, %f12, 0f3E000000, %f11;
	ld.shared.f32 	%f14, [%r8+20];
	fma.rn.f32 	%f15, %f14, 0f3E000000, %f13;
	mul.lo.s32 	%r28, %r11, %r4;
	cvt.s64.s32 	%rd26, %r28;
	cvt.u64.u32 	%rd27, %r16;
	add.s64 	%rd28, %rd26, %rd27;
	cvta.to.global.u64 	%rd29, %rd2;
	shl.b64 	%rd30, %rd28, 2;
	add.s64 	%rd31, %rd29, %rd30;
	st.global.f32 	[%rd31+16], %f15;
$L__BB1_14:
	ret;

}


// ===== COMPILED SASS (sm_100) =====

	.target	sm_100

	.elftype	@"ET_EXEC"


//--------------------- .note.nv.tkinfo           --------------------------
	.section	.note.nv.tkinfo,"",@"SHT_NOTE"
	.sectionflags	@"SHF_NOTE_NV_TKINFO"
	.tkinfo
        /*0018*/ 	.word	0x00000002
        /*0030*/ 	.string	""
        /*0030*/ 	.string	"ptxas"
        /*0030*/ 	.string	"Cuda compilation tools, release 13.0, V13.0.88"
        /*0030*/ 	.string	"Build cuda_13.0.r13.0/compiler.36424714_0"
        /*0030*/ 	.string	"-arch sm_100 -m 64 "



//--------------------- .note.nv.cuinfo           --------------------------
	.section	.note.nv.cuinfo,"",@"SHT_NOTE"
	.sectionflags	@"SHF_NOTE_NV_CUINFO"
        /*0018*/ 	.short	0x0002
        /*001a*/ 	.short	0x0064
        /*001c*/ 	.short	0x0082
	.zero		2


//--------------------- .nv.info                  --------------------------
	.section	.nv.info,"",@"SHT_CUDA_INFO"
	.align	4


	//----- nvinfo : EIATTR_REGCOUNT
	.align		4
        /*0000*/ 	.byte	0x04, 0x2f
        /*0002*/ 	.short	(.L_1 - .L_0)
	.align		4
.L_0:
        /*0004*/ 	.word	index@(_Z19stencil5pointGlobalPfS_i)
        /*0008*/ 	.word	0x00000014


	//----- nvinfo : EIATTR_FRAME_SIZE
	.align		4
.L_1:
        /*000c*/ 	.byte	0x04, 0x11
        /*000e*/ 	.short	(.L_3 - .L_2)
	.align		4
.L_2:
        /*0010*/ 	.word	index@(_Z19stencil5pointGlobalPfS_i)
        /*0014*/ 	.word	0x00000000


	//----- nvinfo : EIATTR_REGCOUNT
	.align		4
.L_3:
        /*0018*/ 	.byte	0x04, 0x2f
        /*001a*/ 	.short	(.L_5 - .L_4)
	.align		4
.L_4:
        /*001c*/ 	.word	index@(_Z19stencil5pointSharedPfS_i)
        /*0020*/ 	.word	0x00000010


	//----- nvinfo : EIATTR_FRAME_SIZE
	.align		4
.L_5:
        /*0024*/ 	.byte	0x04, 0x11
        /*0026*/ 	.short	(.L_7 - .L_6)
	.align		4
.L_6:
        /*0028*/ 	.word	index@(_Z19stencil5pointSharedPfS_i)
        /*002c*/ 	.word	0x00000000


	//----- nvinfo : EIATTR_MIN_STACK_SIZE
	.align		4
.L_7:
        /*0030*/ 	.byte	0x04, 0x12
        /*0032*/ 	.short	(.L_9 - .L_8)
	.align		4
.L_8:
        /*0034*/ 	.word	index@(_Z19stencil5pointSharedPfS_i)
        /*0038*/ 	.word	0x00000000


	//----- nvinfo : EIATTR_MIN_STACK_SIZE
	.align		4
.L_9:
        /*003c*/ 	.byte	0x04, 0x12
        /*003e*/ 	.short	(.L_11 - .L_10)
	.align		4
.L_10:
        /*0040*/ 	.word	index@(_Z19stencil5pointGlobalPfS_i)
        /*0044*/ 	.word	0x00000000
.L_11:


//--------------------- .nv.compat                --------------------------
	.section	.nv.compat,"",@"SHT_CUDA_COMPAT_INFO"
	.align	4
        /*0000*/ 	.byte	0x02, 0x09, 0x00, 0x00, 0x02, 0x02, 0x01, 0x00, 0x02, 0x05, 0x05, 0x00, 0x03, 0x07, 0x01, 0x01
        /*0010*/ 	.byte	0x02, 0x03, 0x00, 0x00, 0x02, 0x06, 0x01, 0x00, 0x04, 0x0b, 0x08, 0x00, 0x09, 0x00, 0x00, 0x00
        /*0020*/ 	.byte	0x00, 0x00, 0x00, 0x00


//--------------------- .nv.info._Z19stencil5pointSharedPfS_i --------------------------
	.section	.nv.info._Z19stencil5pointSharedPfS_i,"",@"SHT_CUDA_INFO"
	.sectionflags	@""
	.align	4


	//----- nvinfo : EIATTR_CUDA_API_VERSION
	.align		4
        /*0000*/ 	.byte	0x04, 0x37
        /*0002*/ 	.short	(.L_13 - .L_12)
.L_12:
        /*0004*/ 	.word	0x00000082


	//----- nvinfo : EIATTR_KPARAM_INFO
	.align		4
.L_13:
        /*0008*/ 	.byte	0x04, 0x17
        /*000a*/ 	.short	(.L_15 - .L_14)
.L_14:
        /*000c*/ 	.word	0x00000000
        /*0010*/ 	.short	0x0002
        /*0012*/ 	.short	0x0010
        /*0014*/ 	.byte	0x00, 0xf0, 0x11, 0x00


	//----- nvinfo : EIATTR_KPARAM_INFO
	.align		4
.L_15:
        /*0018*/ 	.byte	0x04, 0x17
        /*001a*/ 	.short	(.L_17 - .L_16)
.L_16:
        /*001c*/ 	.word	0x00000000
        /*0020*/ 	.short	0x0001
        /*0022*/ 	.short	0x0008
        /*0024*/ 	.byte	0x00, 0xf5, 0x21, 0x00


	//----- nvinfo : EIATTR_KPARAM_INFO
	.align		4
.L_17:
        /*0028*/ 	.byte	0x04, 0x17
        /*002a*/ 	.short	(.L_19 - .L_18)
.L_18:
        /*002c*/ 	.word	0x00000000
        /*0030*/ 	.short	0x0000
        /*0032*/ 	.short	0x0000
        /*0034*/ 	.byte	0x00, 0xf5, 0x21, 0x00


	//----- nvinfo : EIATTR_SPARSE_MMA_MASK
	.align		4
.L_19:
        /*0038*/ 	.byte	0x03, 0x50
        /*003a*/ 	.short	0x0000


	//----- nvinfo : EIATTR_MAXREG_COUNT
	.align		4
        /*003c*/ 	.byte	0x03, 0x1b
        /*003e*/ 	.short	0x00ff


	//----- nvinfo : EIATTR_NUM_BARRIERS
	.align		4
        /*0040*/ 	.byte	0x02, 0x4c
        /*0042*/ 	.byte	0x01
	.zero		1


	//----- nvinfo : EIATTR_MERCURY_ISA_VERSION
	.align		4
        /*0044*/ 	.byte	0x03, 0x5f
        /*0046*/ 	.short	0x0101


	//----- nvinfo : EIATTR_VRC_CTA_INIT_COUNT
	.align		4
        /*0048*/ 	.byte	0x02, 0x4a
	.zero		1
	.zero		1


	//----- nvinfo : EIATTR_EXIT_INSTR_OFFSETS
	.align		4
        /*004c*/ 	.byte	0x04, 0x1c
        /*004e*/ 	.short	(.L_21 - .L_20)


	//   ....[0]....
.L_20:
        /*0050*/ 	.word	0x00000480


	//   ....[1]....
        /*0054*/ 	.word	0x000005a0


	//----- nvinfo : EIATTR_CRS_STACK_SIZE
	.align		4
.L_21:
        /*0058*/ 	.byte	0x04, 0x1e
        /*005a*/ 	.short	(.L_23 - .L_22)
.L_22:
        /*005c*/ 	.word	0x00000000


	//----- nvinfo : EIATTR_CBANK_PARAM_SIZE
	.align		4
.L_23:
        /*0060*/ 	.byte	0x03, 0x19
        /*0062*/ 	.short	0x0014


	//----- nvinfo : EIATTR_PARAM_CBANK
	.align		4
        /*0064*/ 	.byte	0x04, 0x0a
        /*0066*/ 	.short	(.L_25 - .L_24)
	.align		4
.L_24:
        /*0068*/ 	.word	index@(.nv.constant0._Z19stencil5pointSharedPfS_i)
        /*006c*/ 	.short	0x0380
        /*006e*/ 	.short	0x0014


	//----- nvinfo : EIATTR_SW_WAR
	.align		4
.L_25:
        /*0070*/ 	.byte	0x04, 0x36
        /*0072*/ 	.short	(.L_27 - .L_26)
.L_26:
        /*0074*/ 	.word	0x00000008
.L_27:


//--------------------- .nv.info._Z19stencil5pointGlobalPfS_i --------------------------
	.section	.nv.info._Z19stencil5pointGlobalPfS_i,"",@"SHT_CUDA_INFO"
	.sectionflags	@""
	.align	4


	//----- nvinfo : EIATTR_CUDA_API_VERSION
	.align		4
        /*0000*/ 	.byte	0x04, 0x37
        /*0002*/ 	.short	(.L_29 - .L_28)
.L_28:
        /*0004*/ 	.word	0x00000082


	//----- nvinfo : EIATTR_KPARAM_INFO
	.align		4
.L_29:
        /*0008*/ 	.byte	0x04, 0x17
        /*000a*/ 	.short	(.L_31 - .L_30)
.L_30:
        /*000c*/ 	.word	0x00000000
        /*0010*/ 	.short	0x0002
        /*0012*/ 	.short	0x0010
        /*0014*/ 	.byte	0x00, 0xf0, 0x11, 0x00


	//----- nvinfo : EIATTR_KPARAM_INFO
	.align		4
.L_31:
        /*0018*/ 	.byte	0x04, 0x17
        /*001a*/ 	.short	(.L_33 - .L_32)
.L_32:
        /*001c*/ 	.word	0x00000000
        /*0020*/ 	.short	0x0001
        /*0022*/ 	.short	0x0008
        /*0024*/ 	.byte	0x00, 0xf5, 0x21, 0x00


	//----- nvinfo : EIATTR_KPARAM_INFO
	.align		4
.L_33:
        /*0028*/ 	.byte	0x04, 0x17
        /*002a*/ 	.short	(.L_35 - .L_34)
.L_34:
        /*002c*/ 	.word	0x00000000
        /*0030*/ 	.short	0x0000
        /*0032*/ 	.short	0x0000
        /*0034*/ 	.byte	0x00, 0xf5, 0x21, 0x00


	//----- nvinfo : EIATTR_SPARSE_MMA_MASK
	.align		4
.L_35:
        /*0038*/ 	.byte	0x03, 0x50
        /*003a*/ 	.short	0x0000


	//----- nvinfo : EIATTR_MAXREG_COUNT
	.align		4
        /*003c*/ 	.byte	0x03, 0x1b
        /*003e*/ 	.short	0x00ff


	//----- nvinfo : EIATTR_MERCURY_ISA_VERSION
	.align		4
        /*0040*/ 	.byte	0x03, 0x5f
        /*0042*/ 	.short	0x0101


	//----- nvinfo : EIATTR_VRC_CTA_INIT_COUNT
	.align		4
        /*0044*/ 	.byte	0x02, 0x4a
	.zero		1
	.zero		1


	//----- nvinfo : EIATTR_EXIT_INSTR_OFFSETS
	.align		4
        /*0048*/ 	.byte	0x04, 0x1c
        /*004a*/ 	.short	(.L_37 - .L_36)


	//   ....[0]....
.L_36:
        /*004c*/ 	.word	0x000000f0


	//   ....[1]....
        /*0050*/ 	.word	0x00000250


	//----- nvinfo : EIATTR_CBANK_PARAM_SIZE
	.align		4
.L_37:
        /*0054*/ 	.byte	0x03, 0x19
        /*0056*/ 	.short	0x0014


	//----- nvinfo : EIATTR_PARAM_CBANK
	.align		4
        /*0058*/ 	.byte	0x04, 0x0a
        /*005a*/ 	.short	(.L_39 - .L_38)
	.align		4
.L_38:
        /*005c*/ 	.word	index@(.nv.constant0._Z19stencil5pointGlobalPfS_i)
        /*0060*/ 	.short	0x0380
        /*0062*/ 	.short	0x0014


	//----- nvinfo : EIATTR_SW_WAR
	.align		4
.L_39:
        /*0064*/ 	.byte	0x04, 0x36
        /*0066*/ 	.short	(.L_41 - .L_40)
.L_40:
        /*0068*/ 	.word	0x00000008
.L_41:


//--------------------- .nv.callgraph             --------------------------
	.section	.nv.callgraph,"",@"SHT_CUDA_CALLGRAPH"
	.align	4
	.sectionentsize	8
	.align		4
        /*0000*/ 	.word	0x00000000
	.align		4
        /*0004*/ 	.word	0xffffffff
	.align		4
        /*0008*/ 	.word	0x00000000
	.align		4
        /*000c*/ 	.word	0xfffffffe
	.align		4
        /*0010*/ 	.word	0x00000000
	.align		4
        /*0014*/ 	.word	0xfffffffd
	.align		4
        /*0018*/ 	.word	0x00000000
	.align		4
        /*001c*/ 	.word	0xfffffffc


//--------------------- .text._Z19stencil5pointSharedPfS_i --------------------------
	.section	.text._Z19stencil5pointSharedPfS_i,"ax",@progbits
	.align	128
        .global         _Z19stencil5pointSharedPfS_i
        .type           _Z19stencil5pointSharedPfS_i,@function
        .size           _Z19stencil5pointSharedPfS_i,(.L_x_6 - _Z19stencil5pointSharedPfS_i)
        .other          _Z19stencil5pointSharedPfS_i,@"STO_CUDA_ENTRY STV_DEFAULT"
_Z19stencil5pointSharedPfS_i:
.text._Z19stencil5pointSharedPfS_i:
[----:B------:R-:W-:Y:S01]  /*0000*/  LDC R1, c[0x0][0x37c] ;  /* 0x0000df00ff017b82 */ /* 0x000fe20000000800 */
[----:B------:R-:W0:Y:S01]  /*0010*/  S2R R4, SR_CTAID.Y ;  /* 0x0000000000047919 */ /* 0x000e220000002600 */
[----:B------:R-:W1:Y:S01]  /*0020*/  LDCU UR5, c[0x0][0x390] ;  /* 0x00007200ff0577ac */ /* 0x000e620008000800 */
[----:B------:R-:W0:Y:S01]  /*0030*/  S2R R11, SR_TID.Y ;  /* 0x00000000000b7919 */ /* 0x000e220000002200 */
[----:B------:R-:W2:Y:S01]  /*0040*/  LDCU.64 UR6, c[0x0][0x358] ;  /* 0x00006b00ff0677ac */ /* 0x000ea20008000a00 */
[----:B------:R-:W3:Y:S01]  /*0050*/  S2R R0, SR_CTAID.X ;  /* 0x0000000000007919 */ /* 0x000ee20000002500 */
[----:B------:R-:W3:Y:S01]  /*0060*/  S2R R9, SR_TID.X ;  /* 0x0000000000097919 */ /* 0x000ee20000002100 */
[----:B-1----:R-:W-:Y:S01]  /*0070*/  UIADD3 UR4, UPT, UPT, UR5, -0x4, URZ ;  /* 0xfffffffc05047890 */ /* 0x002fe2000fffe0ff */
[----:B0-----:R-:W-:-:S04]  /*0080*/  IMAD R4, R4, 0x10, R11 ;  /* 0x0000001004047824 */ /* 0x001fc800078e020b */
[----:B------:R-:W-:Y:S02]  /*0090*/  VIADD R3, R4, 0x4 ;  /* 0x0000000404037836 */ /* 0x000fe40000000000 */
[----:B---3--:R-:W-:-:S04]  /*00a0*/  IMAD R0, R0, 0x10, R9 ;  /* 0x0000001000007824 */ /* 0x008fc800078e0209 */
[----:B------:R-:W-:-:S05]  /*00b0*/  VIADD R8, R0, 0x4 ;  /* 0x0000000400087836 */ /* 0x000fca0000000000 */
[----:B------:R-:W-:-:S04]  /*00c0*/  VIMNMX R12, PT, PT, R3, R8, !PT ;  /* 0x00000008030c7248 */ /* 0x000fc80007fe0100 */
[----:B------:R-:W-:-:S13]  /*00d0*/  ISETP.GE.AND P0, PT, R12, UR4, PT ;  /* 0x000000040c007c0c */ /* 0x000fda000bf06270 */
[----:B------:R-:W0:Y:S01]  /*00e0*/  @!P0 LDC.64 R6, c[0x0][0x380] ;  /* 0x0000e000ff068b82 */ /* 0x000e220000000a00 */
[----:B------:R-:W-:-:S05]  /*00f0*/  @!P0 IMAD R5, R3, UR5, RZ ;  /* 0x0000000503058c24 */ /* 0x000fca000f8e02ff */
[----:B------:R-:W-:-:S04]  /*0100*/  @!P0 IADD3 R2, P1, PT, R0, R5, RZ ;  /* 0x0000000500028210 */ /* 0x000fc80007f3e0ff */
[----:B------:R-:W-:Y:S02]  /*0110*/  @!P0 LEA.HI.X.SX32 R5, R5, RZ, 0x1, P1 ;  /* 0x000000ff05058211 */ /* 0x000fe400008f0eff */
[----:B0-----:R-:W-:-:S04]  /*0120*/  @!P0 LEA R6, P1, R2, R6, 0x2 ;  /* 0x0000000602068211 */ /* 0x001fc800078210ff */
[----:B------:R-:W-:-:S05]  /*0130*/  @!P0 LEA.HI.X R7, R2, R7, R5, 0x2, P1 ;  /* 0x0000000702078211 */ /* 0x000fca00008f1405 */
[----:B--2---:R0:W5:Y:S01]  /*0140*/  @!P0 LDG.E R2, desc[UR6][R6.64+0x10] ;  /* 0x0000100606028981 */ /* 0x004162000c1e1900 */
[----:B------:R-:W-:Y:S01]  /*0150*/  ISETP.GT.U32.AND P3, PT, R11, 0x3, PT ;  /* 0x000000030b00780c */ /* 0x000fe20003f64070 */
[----:B------:R-:W-:Y:S01]  /*0160*/  BSSY.RECONVERGENT B0, `(.L_x_0) ;  /* 0x000001c000007945 */ /* 0x000fe20003800200 */
[----:B------:R-:W-:Y:S01]  /*0170*/  MOV R5, 0x400 ;  /* 0x0000040000057802 */ /* 0x000fe20000000f00 */
[----:B------:R-:W1:Y:S01]  /*0180*/  S2R R10, SR_CgaCtaId ;  /* 0x00000000000a7919 */ /* 0x000e620000008800 */
[----:B------:R-:W-:Y:S02]  /*0190*/  ISETP.GE.AND P1, PT, R12, UR4, PT ;  /* 0x000000040c007c0c */ /* 0x000fe4000bf26270 */
[----:B------:R-:W-:Y:S02]  /*01a0*/  ISETP.GT.U32.AND P2, PT, R9, 0x3, PT ;  /* 0x000000030900780c */ /* 0x000fe40003f44070 */
[----:B-1----:R-:W-:-:S05]  /*01b0*/  LEA R5, R10, R5, 0x18 ;  /* 0x000000050a057211 */ /* 0x002fca00078ec0ff */
[----:B------:R-:W-:-:S04]  /*01c0*/  IMAD R5, R11, 0x60, R5 ;  /* 0x000000600b057824 */ /* 0x000fc800078e0205 */
[----:B------:R-:W-:Y:S01]  /*01d0*/  IMAD R5, R9, 0x4, R5 ;  /* 0x0000000409057824 */ /* 0x000fe200078e0205 */
[----:B0-----:R-:W-:Y:S06]  /*01e0*/  @P3 BRA `(.L_x_1) ;  /* 0x00000000004c3947 */ /* 0x001fec0003800000 */
[----:B------:R-:W-:Y:S01]  /*01f0*/  ISETP.GE.AND P4, PT, R8, UR4, PT ;  /* 0x0000000408007c0c */ /* 0x000fe2000bf86270 */
[----:B------:R-:W-:-:S05]  /*0200*/  VIADD R8, R4, 0x14 ;  /* 0x0000001404087836 */ /* 0x000fca0000000000 */
[----:B------:R-:W-:-:S07]  /*0210*/  ISETP.GE.OR P3, PT, R8, UR5, P4 ;  /* 0x0000000508007c0c */ /* 0x000fce000a766670 */
[----:B------:R-:W0:Y:S01]  /*0220*/  @!P4 LDC.64 R12, c[0x0][0x380] ;  /* 0x0000e000ff0ccb82 */ /* 0x000e220000000a00 */
[----:B------:R-:W-:-:S05]  /*0230*/  @!P4 IMAD R9, R4, UR5, RZ ;  /* 0x000000050409cc24 */ /* 0x000fca000f8e02ff */
[----:B------:R-:W-:Y:S01]  /*0240*/  @!P4 IADD3 R10, P5, PT, R0, R9, RZ ;  /* 0x00000009000ac210 */ /* 0x000fe20007fbe0ff */
[----:B------:R-:W-:Y:S01]  /*0250*/  @!P3 IMAD R11, R8, UR5, RZ ;  /* 0x00000005080bbc24 */ /* 0x000fe2000f8e02ff */
[----:B------:R-:W1:Y:S02]  /*0260*/  @!P3 LDC.64 R6, c[0x0][0x380] ;  /* 0x0000e000ff06bb82 */ /* 0x000e640000000a00 */
[----:B------:R-:W-:Y:S02]  /*0270*/  @!P4 LEA.HI.X.SX32 R9, R9, RZ, 0x1, P5 ;  /* 0x000000ff0909c211 */ /* 0x000fe400028f0eff */
[----:B------:R-:W-:Y:S02]  /*0280*/  @!P3 IADD3 R4, P6, PT, R11, R0, RZ ;  /* 0x000000000b04b210 */ /* 0x000fe40007fde0ff */
[----:B0-----:R-:W-:-:S04]  /*0290*/  @!P4 LEA R8, P5, R10, R12, 0x2 ;  /* 0x0000000c0a08c211 */ /* 0x001fc800078a10ff */
[----:B------:R-:W-:Y:S01]  /*02a0*/  @!P4 LEA.HI.X R9, R10, R13, R9, 0x2, P5 ;  /* 0x0000000d0a09c211 */ /* 0x000fe200028f1409 */
[----:B------:R-:W-:Y:S01]  /*02b0*/  @!P3 IMAD.X R10, RZ, RZ, RZ, P6 ;  /* 0x000000ffff0ab224 */ /* 0x000fe200030e06ff */
[----:B-1----:R-:W-:-:S03]  /*02c0*/  @!P3 LEA R6, P5, R4, R6, 0x2 ;  /* 0x000000060406b211 */ /* 0x002fc600078a10ff */
[----:B------:R-:W2:Y:S01]  /*02d0*/  @!P4 LDG.E R8, desc[UR6][R8.64+0x10] ;  /* 0x000010060808c981 */ /* 0x000ea2000c1e1900 */
[----:B------:R-:W-:-:S05]  /*02e0*/  @!P3 LEA.HI.X R7, R4, R7, R10, 0x2, P5 ;  /* 0x000000070407b211 */ /* 0x000fca00028f140a */
[----:B------:R-:W3:Y:S04]  /*02f0*/  @!P3 LDG.E R6, desc[UR6][R6.64+0x10] ;  /* 0x000010060606b981 */ /* 0x000ee8000c1e1900 */
[----:B--2---:R0:W-:Y:S04]  /*0300*/  @!P4 STS [R5+0x10], R8 ;  /* 0x000010080500c388 */ /* 0x0041e80000000800 */
[----:B---3--:R0:W-:Y:S02]  /*0310*/  @!P3 STS [R5+0x790], R6 ;  /* 0x000790060500b388 */ /* 0x0081e40000000800 */
.L_x_1:
[----:B------:R-:W-:Y:S05]  /*0320*/  BSYNC.RECONVERGENT B0 ;  /* 0x0000000000007941 */ /* 0x000fea0003800200 */
.L_x_0:
[----:B------:R-:W-:Y:S04]  /*0330*/  BSSY.RECONVERGENT B0, `(.L_x_2) ;  /* 0x0000012000007945 */ /* 0x000fe80003800200 */
[----:B------:R-:W-:Y:S05]  /*0340*/  @P2 BRA `(.L_x_3) ;  /* 0x0000000000402947 */ /* 0x000fea0003800000 */
[----:B------:R-:W-:Y:S01]  /*0350*/  VIADD R4, R0, 0x14 ;  /* 0x0000001400047836 */ /* 0x000fe20000000000 */
[----:B------:R-:W-:-:S04]  /*0360*/  ISETP.GE.AND P3, PT, R3, UR4, PT ;  /* 0x0000000403007c0c */ /* 0x000fc8000bf66270 */
[----:B------:R-:W-:-:S09]  /*0370*/  ISETP.GE.OR P2, PT, R4, UR5, P3 ;  /* 0x0000000504007c0c */ /* 0x000fd20009f46670 */
[----:B0-----:R-:W0:Y:S01]  /*0380*/  @!P3 LDC.64 R6, c[0x0][0x380] ;  /* 0x0000e000ff06bb82 */ /* 0x001e220000000a00 */
[----:B------:R-:W-:-:S03]  /*0390*/  @!P3 IMAD R9, R3, UR5, R0 ;  /* 0x000000050309bc24 */ /* 0x000fc6000f8e0200 */
[----:B------:R-:W-:-:S04]  /*03a0*/  @!P2 IMAD R11, R3, UR5, RZ ;  /* 0x00000005030bac24 */ /* 0x000fc8000f8e02ff */
[----:B------:R-:W1:Y:S01]  /*03b0*/  @!P2 LDC.64 R12, c[0x0][0x380] ;  /* 0x0000e000ff0cab82 */ /* 0x000e620000000a00 */
[----:B------:R-:W-:-:S05]  /*03c0*/  @!P2 IADD3 R11, P4, PT, R11, R0, RZ ;  /* 0x000000000b0ba210 */ /* 0x000fca0007f9e0ff */
[----:B------:R-:W-:Y:S02]  /*03d0*/  @!P2 IMAD.X R4, RZ, RZ, RZ, P4 ;  /* 0x000000ffff04a224 */ /* 0x000fe400020e06ff */
[----:B0-----:R-:W-:-:S06]  /*03e0*/  @!P3 IMAD.WIDE R6, R9, 0x4, R6 ;  /* 0x000000040906b825 */ /* 0x001fcc00078e0206 */
[----:B------:R-:W2:Y:S01]  /*03f0*/  @!P3 LDG.E R6, desc[UR6][R6.64] ;  /* 0x000000060606b981 */ /* 0x000ea2000c1e1900 */
[----:B-1----:R-:W-:-:S04]  /*0400*/  @!P2 LEA R8, P4, R11, R12, 0x2 ;  /* 0x0000000c0b08a211 */ /* 0x002fc800078810ff */
[----:B------:R-:W-:-:S05]  /*0410*/  @!P2 LEA.HI.X R9, R11, R13, R4, 0x2, P4 ;  /* 0x0000000d0b09a211 */ /* 0x000fca00020f1404 */
[----:B------:R-:W3:Y:S04]  /*0420*/  @!P2 LDG.E R8, desc[UR6][R8.64+0x50] ;  /* 0x000050060808a981 */ /* 0x000ee8000c1e1900 */
[----:B--2---:R1:W-:Y:S04]  /*0430*/  @!P3 STS [R5+0x180], R6 ;  /* 0x000180060500b388 */ /* 0x0043e80000000800 */
[----:B---3--:R1:W-:Y:S02]  /*0440*/  @!P2 STS [R5+0x1d0], R8 ;  /* 0x0001d0080500a388 */ /* 0x0083e40000000800 */
.L_x_3:
[----:B------:R-:W-:Y:S05]  /*0450*/  BSYNC.RECONVERGENT B0 ;  /* 0x0000000000007941 */ /* 0x000fea0003800200 */
.L_x_2:
[----:B-----5:R2:W-:Y:S01]  /*0460*/  @!P0 STS [R5+0x190], R2 ;  /* 0x0001900205008388 */ /* 0x0205e20000000800 */
[----:B------:R-:W-:Y:S06]  /*0470*/  BAR.SYNC.DEFER_BLOCKING 0x0 ;  /* 0x0000000000007b1d */ /* 0x000fec0000010000 */
[----:B------:R-:W-:Y:S05]  /*0480*/  @P1 EXIT ;  /* 0x000000000000194d */ /* 0x000fea0003800000 */
[----:B------:R-:W3:Y:S01]  /*0490*/  LDS R4, [R5+0x130] ;  /* 0x0001300005047984 */ /* 0x000ee20000000800 */
[----:B------:R-:W4:Y:S01]  /*04a0*/  LDCU.64 UR8, c[0x0][0x388] ;  /* 0x00007100ff0877ac */ /* 0x000f220008000a00 */
[----:B------:R-:W-:Y:S02]  /*04b0*/  IMAD R3, R3, UR5, RZ ;  /* 0x0000000503037c24 */ /* 0x000fe4000f8e02ff */
[----:B--2---:R-:W2:Y:S03]  /*04c0*/  LDS R2, [R5+0x190] ;  /* 0x0001900005027984 */ /* 0x004ea60000000800 */
[----:B------:R-:W-:Y:S01]  /*04d0*/  IADD3 R0, P0, PT, R0, R3, RZ ;  /* 0x0000000300007210 */ /* 0x000fe20007f1e0ff */
[----:B------:R-:W5:Y:S03]  /*04e0*/  LDS R9, [R5+0x1f0] ;  /* 0x0001f00005097984 */ /* 0x000f660000000800 */
[----:B------:R-:W-:Y:S01]  /*04f0*/  LEA.HI.X.SX32 R3, R3, RZ, 0x1, P0 ;  /* 0x000000ff03037211 */ /* 0x000fe200000f0eff */
[----:B01----:R-:W0:Y:S04]  /*0500*/  LDS R6, [R5+0x18c] ;  /* 0x00018c0005067984 */ /* 0x003e280000000800 */
[----:B------:R-:W1:Y:S01]  /*0510*/  LDS R11, [R5+0x194] ;  /* 0x00019400050b7984 */ /* 0x000e620000000800 */
[----:B---3--:R-:W-:-:S04]  /*0520*/  FMUL R7, R4, 0.125 ;  /* 0x3e00000004077820 */ /* 0x008fc80000400000 */
[----:B--2---:R-:W-:-:S04]  /*0530*/  FFMA R2, R2, 0.5, R7 ;  /* 0x3f00000002027823 */ /* 0x004fc80000000007 */
[----:B-----5:R-:W-:Y:S01]  /*0540*/  FFMA R9, R9, 0.125, R2 ;  /* 0x3e00000009097823 */ /* 0x020fe20000000002 */
[----:B----4-:R-:W-:-:S03]  /*0550*/  LEA R2, P0, R0, UR8, 0x2 ;  /* 0x0000000800027c11 */ /* 0x010fc6000f8010ff */
[----:B0-----:R-:W-:Y:S01]  /*0560*/  FFMA R6, R6, 0.125, R9 ;  /* 0x3e00000006067823 */ /* 0x001fe20000000009 */
[----:B------:R-:W-:-:S03]  /*0570*/  LEA.HI.X R3, R0, UR9, R3, 0x2, P0 ;  /* 0x0000000900037c11 */ /* 0x000fc600080f1403 */
[----:B-1----:R-:W-:-:S05]  /*0580*/  FFMA R11, R11, 0.125, R6 ;  /* 0x3e0000000b0b7823 */ /* 0x002fca0000000006 */
[----:B------:R-:W-:Y:S01]  /*0590*/  STG.E desc[UR6][R2.64+0x10], R11 ;  /* 0x0000100b02007986 */ /* 0x000fe2000c101906 */
[----:B------:R-:W-:Y:S05]  /*05a0*/  EXIT ;  /* 0x000000000000794d */ /* 0x000fea0003800000 */
.L_x_4:
[----:B------:R-:W-:-:S00]  /*05b0*/  BRA `(.L_x_4) ;  /* 0xfffffffc00fc7947 */ /* 0x000fc0000383ffff */
[----:B------:R-:W-:-:S00]  /*05c0*/  NOP ;  /* 0x0000000000007918 */ /* 0x000fc00000000000 */
        /* <DEDUP_REMOVED lines=11> */
.L_x_6:


//--------------------- .text._Z19stencil5pointGlobalPfS_i --------------------------
	.section	.text._Z19stencil5pointGlobalPfS_i,"ax",@progbits
	.align	128
        .global         _Z19stencil5pointGlobalPfS_i
        .type           _Z19stencil5pointGlobalPfS_i,@function
        .size           _Z19stencil5pointGlobalPfS_i,(.L_x_7 - _Z19stencil5pointGlobalPfS_i)
        .other          _Z19stencil5pointGlobalPfS_i,@"STO_CUDA_ENTRY STV_DEFAULT"
_Z19stencil5pointGlobalPfS_i:
.text._Z19stencil5pointGlobalPfS_i:
[----:B------:R-:W-:Y:S01]  /*0000*/  LDC R1, c[0x0][0x37c] ;  /* 0x0000df00ff017b82 */ /* 0x000fe20000000800 */
[----:B------:R-:W0:Y:S07]  /*0010*/  S2R R3, SR_TID.Y ;  /* 0x0000000000037919 */ /* 0x000e2e0000002200 */
[----:B------:R-:W0:Y:S01]  /*0020*/  LDC R0, c[0x0][0x364] ;  /* 0x0000d900ff007b82 */ /* 0x000e220000000800 */
[----:B------:R-:W1:Y:S07]  /*0030*/  S2R R5, SR_TID.X ;  /* 0x0000000000057919 */ /* 0x000e6e0000002100 */
[----:B------:R-:W0:Y:S08]  /*0040*/  S2UR UR4, SR_CTAID.Y ;  /* 0x00000000000479c3 */ /* 0x000e300000002600 */
[----:B------:R-:W1:Y:S08]  /*0050*/  S2UR UR5, SR_CTAID.X ;  /* 0x00000000000579c3 */ /* 0x000e700000002500 */
[----:B------:R-:W1:Y:S08]  /*0060*/  LDC R2, c[0x0][0x360] ;  /* 0x0000d800ff027b82 */ /* 0x000e700000000800 */
[----:B------:R-:W2:Y:S01]  /*0070*/  LDC R9, c[0x0][0x390] ;  /* 0x0000e400ff097b82 */ /* 0x000ea20000000800 */
[----:B0-----:R-:W-:-:S05]  /*0080*/  IMAD R0, R0, UR4, R3 ;  /* 0x0000000400007c24 */ /* 0x001fca000f8e0203 */
[----:B------:R-:W-:Y:S01]  /*0090*/  IADD3 R0, PT, PT, R0, 0x4, RZ ;  /* 0x0000000400007810 */ /* 0x000fe20007ffe0ff */
[----:B-1----:R-:W-:-:S05]  /*00a0*/  IMAD R2, R2, UR5, R5 ;  /* 0x0000000502027c24 */ /* 0x002fca000f8e0205 */
[----:B------:R-:W-:Y:S02]  /*00b0*/  IADD3 R5, PT, PT, R2, 0x4, RZ ;  /* 0x0000000402057810 */ /* 0x000fe40007ffe0ff */
[----:B--2---:R-:W-:Y:S02]  /*00c0*/  IADD3 R2, PT, PT, R9, -0x4, RZ ;  /* 0xfffffffc09027810 */ /* 0x004fe40007ffe0ff */
[----:B------:R-:W-:-:S04]  /*00d0*/  VIMNMX R3, PT, PT, R0, R5, !PT ;  /* 0x0000000500037248 */ /* 0x000fc80007fe0100 */
[----:B------:R-:W-:-:S13]  /*00e0*/  ISETP.GE.AND P0, PT, R3, R2, PT ;  /* 0x000000020300720c */ /* 0x000fda0003f06270 */
[----:B------:R-:W-:Y:S05]  /*00f0*/  @P0 EXIT ;  /* 0x000000000000094d */ /* 0x000fea0003800000 */
[----:B------:R-:W0:Y:S01]  /*0100*/  LDC.64 R2, c[0x0][0x380] ;  /* 0x0000e000ff027b82 */ /* 0x000e220000000a00 */
[----:B------:R-:W1:Y:S01]  /*0110*/  LDCU.64 UR4, c[0x0][0x358] ;  /* 0x00006b00ff0477ac */ /* 0x000e620008000a00 */
[CC--:B------:R-:W-:Y:S02]  /*0120*/  IMAD R4, R0.reuse, R9.reuse, -R9 ;  /* 0x0000000900047224 */ /* 0x0c0fe400078e0a09 */
[----:B------:R-:W-:-:S03]  /*0130*/  IMAD R11, R0, R9, R5 ;  /* 0x00000009000b7224 */ /* 0x000fc600078e0205 */
[----:B------:R-:W-:-:S05]  /*0140*/  IADD3 R7, PT, PT, R5, R4, RZ ;  /* 0x0000000405077210 */ /* 0x000fca0007ffe0ff */
[----:B0-----:R-:W-:-:S04]  /*0150*/  IMAD.WIDE R4, R7, 0x4, R2 ;  /* 0x0000000407047825 */ /* 0x001fc800078e0202 */
[----:B------:R-:W-:Y:S02]  /*0160*/  IMAD.WIDE R2, R11, 0x4, R2 ;  /* 0x000000040b027825 */ /* 0x000fe400078e0202 */
[----:B-1----:R-:W2:Y:S02]  /*0170*/  LDG.E R4, desc[UR4][R4.64] ;  /* 0x0000000404047981 */ /* 0x002ea4000c1e1900 */
[----:B------:R-:W-:Y:S02]  /*0180*/  IMAD.WIDE R6, R9, 0x4, R2 ;  /* 0x0000000409067825 */ /* 0x000fe400078e0202 */
[----:B------:R-:W3:Y:S01]  /*0190*/  LDG.E R0, desc[UR4][R2.64] ;  /* 0x0000000402007981 */ /* 0x000ee2000c1e1900 */
[----:B------:R-:W0:Y:S03]  /*01a0*/  LDC.64 R8, c[0x0][0x388] ;  /* 0x0000e200ff087b82 */ /* 0x000e260000000a00 */
[----:B------:R-:W4:Y:S04]  /*01b0*/  LDG.E R15, desc[UR4][R2.64+-0x4] ;  /* 0xfffffc04020f7981 */ /* 0x000f28000c1e1900 */
[----:B------:R-:W5:Y:S04]  /*01c0*/  LDG.E R7, desc[UR4][R6.64] ;  /* 0x0000000406077981 */ /* 0x000f68000c1e1900 */
[----:B------:R-:W4:Y:S01]  /*01d0*/  LDG.E R17, desc[UR4][R2.64+0x4] ;  /* 0x0000040402117981 */ /* 0x000f22000c1e1900 */
[----:B--2---:R-:W-:-:S04]  /*01e0*/  FMUL R13, R4, 0.125 ;  /* 0x3e000000040d7820 */ /* 0x004fc80000400000 */
[----:B---3--:R-:W-:-:S04]  /*01f0*/  FFMA R0, R0, 0.5, R13 ;  /* 0x3f00000000007823 */ /* 0x008fc8000000000d */
[----:B-----5:R-:W-:-:S04]  /*0200*/  FFMA R0, R7, 0.125, R0 ;  /* 0x3e00000007007823 */ /* 0x020fc80000000000 */
[----:B----4-:R-:W-:Y:S01]  /*0210*/  FFMA R0, R15, 0.125, R0 ;  /* 0x3e0000000f007823 */ /* 0x010fe20000000000 */
[----:B0-----:R-:W-:-:S04]  /*0220*/  IMAD.WIDE R4, R11, 0x4, R8 ;  /* 0x000000040b047825 */ /* 0x001fc800078e0208 */
[----:B------:R-:W-:-:S05]  /*0230*/  FFMA R17, R17, 0.125, R0 ;  /* 0x3e00000011117823 */ /* 0x000fca0000000000 */
[----:B------:R-:W-:Y:S01]  /*0240*/  STG.E desc[UR4][R4.64], R17 ;  /* 0x0000001104007986 */ /* 0x000fe2000c101904 */
[----:B------:R-:W-:Y:S05]  /*0250*/  EXIT ;  /* 0x000000000000794d */ /* 0x000fea0003800000 */
.L_x_5:
        /* <DEDUP_REMOVED lines=10> */
.L_x_7:


//--------------------- .nv.shared._Z19stencil5pointSharedPfS_i --------------------------
	.section	.nv.shared._Z19stencil5pointSharedPfS_i,"aw",@nobits
	.sectionflags	@""
	.align	4
.nv.shared._Z19stencil5pointSharedPfS_i:
	.zero		3328


//--------------------- .nv.shared.reserved.0     --------------------------
	.section	.nv.shared.reserved.0,"aw",@nobits
	.weak		__nv_reservedSMEM_offset_0_alias
	.size		__nv_reservedSMEM_offset_0_alias, 0, 64
	.other		__nv_reservedSMEM_offset_0_alias,@"STO_CUDA_RESERVED_SHARED STV_DEFAULT"
__nv_reservedSMEM_offset_0_alias:
	.zero		0
	.zero		64


//--------------------- .nv.constant0._Z19stencil5pointSharedPfS_i --------------------------
	.section	.nv.constant0._Z19stencil5pointSharedPfS_i,"a",@progbits
	.sectionflags	@""
	.align	4
.nv.constant0._Z19stencil5pointSharedPfS_i:
	.zero		916


//--------------------- .nv.constant0._Z19stencil5pointGlobalPfS_i --------------------------
	.section	.nv.constant0._Z19stencil5pointGlobalPfS_i,"a",@progbits
	.sectionflags	@""
	.align	4
.nv.constant0._Z19stencil5pointGlobalPfS_i:
	.zero		916


//--------------------- SYMBOLS --------------------------

	.type		.nv.reservedSmem.offset0,@object
	.size		.nv.reservedSmem.offset0,0x4
	.type		.nv.reservedSmem.cap,@object
	.size		.nv.reservedSmem.cap,0x4
